//
// Generated by NVIDIA NVVM Compiler
//
// Compiler Build ID: CL-36424714
// Cuda compilation tools, release 13.0, V13.0.88
// Based on NVVM 20.0.0
//

.version 9.0
.target sm_100
.address_size 64

	// .globl	_Z9matrixMulPdS_S_i

.visible .entry _Z9matrixMulPdS_S_i(
	.param .u64 .ptr .align 1 _Z9matrixMulPdS_S_i_param_0,
	.param .u64 .ptr .align 1 _Z9matrixMulPdS_S_i_param_1,
	.param .u64 .ptr .align 1 _Z9matrixMulPdS_S_i_param_2,
	.param .u32 _Z9matrixMulPdS_S_i_param_3
)
{
	.reg .pred 	%p<10>;
	.reg .b32 	%r<92>;
	.reg .b64 	%rd<69>;
	.reg .b64 	%fd<68>;

	ld.param.u64 	%rd4, [_Z9matrixMulPdS_S_i_param_0];
	ld.param.u64 	%rd5, [_Z9matrixMulPdS_S_i_param_1];
	ld.param.u64 	%rd3, [_Z9matrixMulPdS_S_i_param_2];
	ld.param.u32 	%r44, [_Z9matrixMulPdS_S_i_param_3];
	cvta.to.global.u64 	%rd1, %rd5;
	cvta.to.global.u64 	%rd2, %rd4;
	mov.u32 	%r45, %ctaid.x;
	mov.u32 	%r46, %ntid.x;
	mul.lo.s32 	%r1, %r45, %r46;
	mov.u32 	%r2, %tid.x;
	add.s32 	%r3, %r1, %r2;
	mov.u32 	%r47, %ctaid.y;
	mov.u32 	%r48, %ntid.y;
	mov.u32 	%r49, %tid.y;
	mad.lo.s32 	%r4, %r47, %r48, %r49;
	max.s32 	%r50, %r4, %r3;
	setp.ge.s32 	%p1, %r50, %r44;
	mov.f64 	%fd67, 0d0000000000000000;
	@%p1 bra 	$L__BB0_12;
	mul.lo.s32 	%r5, %r44, %r4;
	add.s32 	%r52, %r44, -1;
	and.b32  	%r6, %r44, 7;
	setp.lt.u32 	%p2, %r52, 7;
	mov.f64 	%fd67, 0d0000000000000000;
	mov.b32 	%r90, 0;
	@%p2 bra 	$L__BB0_4;
	and.b32  	%r90, %r44, -8;
	neg.s32 	%r88, %r90;
	add.s32 	%r53, %r2, %r44;
	add.s32 	%r87, %r53, %r1;
	shl.b32 	%r10, %r44, 3;
	shl.b32 	%r54, %r44, 1;
	add.s32 	%r86, %r3, %r54;
	mad.lo.s32 	%r85, %r44, 3, %r3;
	shl.b32 	%r55, %r44, 2;
	add.s32 	%r84, %r3, %r55;
	mad.lo.s32 	%r83, %r44, 5, %r3;
	mad.lo.s32 	%r82, %r44, 6, %r3;
	mad.lo.s32 	%r81, %r44, 7, %r3;
	add.s32 	%r79, %r5, 3;
	mov.f64 	%fd67, 0d0000000000000000;
	mov.u32 	%r80, %r3;
$L__BB0_3:
	.pragma "nounroll";
	add.s32 	%r56, %r79, -3;
	mul.wide.u32 	%rd6, %r56, 8;
	add.s64 	%rd7, %rd2, %rd6;
	ld.global.f64 	%fd17, [%rd7];
	mul.wide.u32 	%rd8, %r80, 8;
	add.s64 	%rd9, %rd1, %rd8;
	ld.global.f64 	%fd18, [%rd9];
	fma.rn.f64 	%fd19, %fd17, %fd18, %fd67;
	add.s32 	%r57, %r79, -2;
	mul.wide.u32 	%rd10, %r57, 8;
	add.s64 	%rd11, %rd2, %rd10;
	ld.global.f64 	%fd20, [%rd11];
	mul.wide.u32 	%rd12, %r87, 8;
	add.s64 	%rd13, %rd1, %rd12;
	ld.global.f64 	%fd21, [%rd13];
	fma.rn.f64 	%fd22, %fd20, %fd21, %fd19;
	add.s32 	%r58, %r79, -1;
	mul.wide.u32 	%rd14, %r58, 8;
	add.s64 	%rd15, %rd2, %rd14;
	ld.global.f64 	%fd23, [%rd15];
	mul.wide.u32 	%rd16, %r86, 8;
	add.s64 	%rd17, %rd1, %rd16;
	ld.global.f64 	%fd24, [%rd17];
	fma.rn.f64 	%fd25, %fd23, %fd24, %fd22;
	add.s32 	%r59, %r79, 4;
	mul.wide.u32 	%rd18, %r79, 8;
	add.s64 	%rd19, %rd2, %rd18;
	ld.global.f64 	%fd26, [%rd19];
	mul.wide.u32 	%rd20, %r85, 8;
	add.s64 	%rd21, %rd1, %rd20;
	ld.global.f64 	%fd27, [%rd21];
	fma.rn.f64 	%fd28, %fd26, %fd27, %fd25;
	add.s32 	%r60, %r79, 1;
	mul.wide.u32 	%rd22, %r60, 8;
	add.s64 	%rd23, %rd2, %rd22;
	ld.global.f64 	%fd29, [%rd23];
	mul.wide.u32 	%rd24, %r84, 8;
	add.s64 	%rd25, %rd1, %rd24;
	ld.global.f64 	%fd30, [%rd25];
	fma.rn.f64 	%fd31, %fd29, %fd30, %fd28;
	add.s32 	%r61, %r79, 2;
	mul.wide.u32 	%rd26, %r61, 8;
	add.s64 	%rd27, %rd2, %rd26;
	ld.global.f64 	%fd32, [%rd27];
	mul.wide.u32 	%rd28, %r83, 8;
	add.s64 	%rd29, %rd1, %rd28;
	ld.global.f64 	%fd33, [%rd29];
	fma.rn.f64 	%fd34, %fd32, %fd33, %fd31;
	add.s32 	%r62, %r79, 3;
	mul.wide.u32 	%rd30, %r62, 8;
	add.s64 	%rd31, %rd2, %rd30;
	ld.global.f64 	%fd35, [%rd31];
	mul.wide.u32 	%rd32, %r82, 8;
	add.s64 	%rd33, %rd1, %rd32;
	ld.global.f64 	%fd36, [%rd33];
	fma.rn.f64 	%fd37, %fd35, %fd36, %fd34;
	mul.wide.u32 	%rd34, %r59, 8;
	add.s64 	%rd35, %rd2, %rd34;
	ld.global.f64 	%fd38, [%rd35];
	mul.wide.u32 	%rd36, %r81, 8;
	add.s64 	%rd37, %rd1, %rd36;
	ld.global.f64 	%fd39, [%rd37];
	fma.rn.f64 	%fd67, %fd38, %fd39, %fd37;
	add.s32 	%r88, %r88, 8;
	add.s32 	%r87, %r87, %r10;
	add.s32 	%r86, %r86, %r10;
	add.s32 	%r85, %r85, %r10;
	add.s32 	%r84, %r84, %r10;
	add.s32 	%r83, %r83, %r10;
	add.s32 	%r82, %r82, %r10;
	add.s32 	%r81, %r81, %r10;
	add.s32 	%r80, %r80, %r10;
	add.s32 	%r79, %r79, 8;
	setp.ne.s32 	%p3, %r88, 0;
	@%p3 bra 	$L__BB0_3;
$L__BB0_4:
	setp.eq.s32 	%p4, %r6, 0;
	@%p4 bra 	$L__BB0_12;
	and.b32  	%r39, %r44, 3;
	setp.lt.u32 	%p5, %r6, 4;
	@%p5 bra 	$L__BB0_7;
	add.s32 	%r63, %r90, %r5;
	mul.wide.u32 	%rd38, %r63, 8;
	add.s64 	%rd39, %rd2, %rd38;
	ld.global.f64 	%fd41, [%rd39];
	mad.lo.s32 	%r64, %r90, %r44, %r3;
	mul.wide.u32 	%rd40, %r64, 8;
	add.s64 	%rd41, %rd1, %rd40;
	ld.global.f64 	%fd42, [%rd41];
	fma.rn.f64 	%fd43, %fd41, %fd42, %fd67;
	add.s32 	%r65, %r63, 1;
	mul.wide.u32 	%rd42, %r65, 8;
	add.s64 	%rd43, %rd2, %rd42;
	ld.global.f64 	%fd44, [%rd43];
	add.s32 	%r66, %r64, %r44;
	mul.wide.u32 	%rd44, %r66, 8;
	add.s64 	%rd45, %rd1, %rd44;
	ld.global.f64 	%fd45, [%rd45];
	fma.rn.f64 	%fd46, %fd44, %fd45, %fd43;
	add.s32 	%r67, %r63, 2;
	mul.wide.u32 	%rd46, %r67, 8;
	add.s64 	%rd47, %rd2, %rd46;
	ld.global.f64 	%fd47, [%rd47];
	add.s32 	%r68, %r66, %r44;
	mul.wide.u32 	%rd48, %r68, 8;
	add.s64 	%rd49, %rd1, %rd48;
	ld.global.f64 	%fd48, [%rd49];
	fma.rn.f64 	%fd49, %fd47, %fd48, %fd46;
	add.s32 	%r69, %r63, 3;
	mul.wide.u32 	%rd50, %r69, 8;
	add.s64 	%rd51, %rd2, %rd50;
	ld.global.f64 	%fd50, [%rd51];
	add.s32 	%r70, %r68, %r44;
	mul.wide.u32 	%rd52, %r70, 8;
	add.s64 	%rd53, %rd1, %rd52;
	ld.global.f64 	%fd51, [%rd53];
	fma.rn.f64 	%fd67, %fd50, %fd51, %fd49;
	add.s32 	%r90, %r90, 4;
$L__BB0_7:
	setp.eq.s32 	%p6, %r39, 0;
	@%p6 bra 	$L__BB0_12;
	setp.eq.s32 	%p7, %r39, 1;
	@%p7 bra 	$L__BB0_10;
	add.s32 	%r71, %r90, %r5;
	mul.wide.u32 	%rd54, %r71, 8;
	add.s64 	%rd55, %rd2, %rd54;
	ld.global.f64 	%fd53, [%rd55];
	mad.lo.s32 	%r72, %r90, %r44, %r3;
	mul.wide.u32 	%rd56, %r72, 8;
	add.s64 	%rd57, %rd1, %rd56;
	ld.global.f64 	%fd54, [%rd57];
	fma.rn.f64 	%fd55, %fd53, %fd54, %fd67;
	add.s32 	%r73, %r71, 1;
	mul.wide.u32 	%rd58, %r73, 8;
	add.s64 	%rd59, %rd2, %rd58;
	ld.global.f64 	%fd56, [%rd59];
	add.s32 	%r74, %r72, %r44;
	mul.wide.u32 	%rd60, %r74, 8;
	add.s64 	%rd61, %rd1, %rd60;
	ld.global.f64 	%fd57, [%rd61];
	fma.rn.f64 	%fd67, %fd56, %fd57, %fd55;
	add.s32 	%r90, %r90, 2;
$L__BB0_10:
	and.b32  	%r75, %r44, 1;
	setp.eq.b32 	%p8, %r75, 1;
	not.pred 	%p9, %p8;
	@%p9 bra 	$L__BB0_12;
	add.s32 	%r76, %r90, %r5;
	mul.wide.u32 	%rd62, %r76, 8;
	add.s64 	%rd63, %rd2, %rd62;
	ld.global.f64 	%fd58, [%rd63];
	mad.lo.s32 	%r77, %r90, %r44, %r3;
	mul.wide.u32 	%rd64, %r77, 8;
	add.s64 	%rd65, %rd1, %rd64;
	ld.global.f64 	%fd59, [%rd65];
	fma.rn.f64 	%fd67, %fd58, %fd59, %fd67;
$L__BB0_12:
	cvta.to.global.u64 	%rd66, %rd3;
	mad.lo.s32 	%r78, %r44, %r4, %r3;
	mul.wide.s32 	%rd67, %r78, 8;
	add.s64 	%rd68, %rd66, %rd67;
	st.global.f64 	[%rd68], %fd67;
	ret;

}


// ===== COMPILED SASS (sm_100) =====

	.target	sm_100

	.elftype	@"ET_EXEC"


//--------------------- .note.nv.tkinfo           --------------------------
	.section	.note.nv.tkinfo,"",@"SHT_NOTE"
	.sectionflags	@"SHF_NOTE_NV_TKINFO"
	.tkinfo
        /*0018*/ 	.word	0x00000002
        /*0030*/ 	.string	""
        /*0030*/ 	.string	"ptxas"
        /*0030*/ 	.string	"Cuda compilation tools, release 13.0, V13.0.88"
        /*0030*/ 	.string	"Build cuda_13.0.r13.0/compiler.36424714_0"
        /*0030*/ 	.string	"-arch sm_100 -m 64 "



//--------------------- .note.nv.cuinfo           --------------------------
	.section	.note.nv.cuinfo,"",@"SHT_NOTE"
	.sectionflags	@"SHF_NOTE_NV_CUINFO"
        /*0018*/ 	.short	0x0002
        /*001a*/ 	.short	0x0064
        /*001c*/ 	.short	0x0082
	.zero		2


//--------------------- .nv.info                  --------------------------
	.section	.nv.info,"",@"SHT_CUDA_INFO"
	.align	4


	//----- nvinfo : EIATTR_REGCOUNT
	.align		4
        /*0000*/ 	.byte	0x04, 0x2f
        /*0002*/ 	.short	(.L_1 - .L_0)
	.align		4
.L_0:
        /*0004*/ 	.word	index@(_Z9matrixMulPdS_S_i)
        /*0008*/ 	.word	0x00000020


	//----- nvinfo : EIATTR_FRAME_SIZE
	.align		4
.L_1:
        /*000c*/ 	.byte	0x04, 0x11
        /*000e*/ 	.short	(.L_3 - .L_2)
	.align		4
.L_2:
        /*0010*/ 	.word	index@(_Z9matrixMulPdS_S_i)
        /*0014*/ 	.word	0x00000000


	//----- nvinfo : EIATTR_MIN_STACK_SIZE
	.align		4
.L_3:
        /*0018*/ 	.byte	0x04, 0x12
        /*001a*/ 	.short	(.L_5 - .L_4)
	.align		4
.L_4:
        /*001c*/ 	.word	index@(_Z9matrixMulPdS_S_i)
        /*0020*/ 	.word	0x00000000
.L_5:


//--------------------- .nv.compat                --------------------------
	.section	.nv.compat,"",@"SHT_CUDA_COMPAT_INFO"
	.align	4
        /*0000*/ 	.byte	0x02, 0x09, 0x00, 0x00, 0x02, 0x02, 0x01, 0x00, 0x02, 0x05, 0x05, 0x00, 0x03, 0x07, 0x01, 0x01
        /*0010*/ 	.byte	0x02, 0x03, 0x00, 0x00, 0x02, 0x06, 0x01, 0x00, 0x04, 0x0b, 0x08, 0x00, 0x01, 0x00, 0x00, 0x00
        /*0020*/ 	.byte	0x00, 0x00, 0x00, 0x00


//--------------------- .nv.info._Z9matrixMulPdS_S_i --------------------------
	.section	.nv.info._Z9matrixMulPdS_S_i,"",@"SHT_CUDA_INFO"
	.sectionflags	@""
	.align	4


	//----- nvinfo : EIATTR_CUDA_API_VERSION
	.align		4
        /*0000*/ 	.byte	0x04, 0x37
        /*0002*/ 	.short	(.L_7 - .L_6)
.L_6:
        /*0004*/ 	.word	0x00000082


	//----- nvinfo : EIATTR_KPARAM_INFO
	.align		4
.L_7:
        /*0008*/ 	.byte	0x04, 0x17
        /*000a*/ 	.short	(.L_9 - .L_8)
.L_8:
        /*000c*/ 	.word	0x00000000
        /*0010*/ 	.short	0x0003
        /*0012*/ 	.short	0x0018
        /*0014*/ 	.byte	0x00, 0xf0, 0x11, 0x00


	//----- nvinfo : EIATTR_KPARAM_INFO
	.align		4
.L_9:
        /*0018*/ 	.byte	0x04, 0x17
        /*001a*/ 	.short	(.L_11 - .L_10)
.L_10:
        /*001c*/ 	.word	0x00000000
        /*0020*/ 	.short	0x0002
        /*0022*/ 	.short	0x0010
        /*0024*/ 	.byte	0x00, 0xf5, 0x21, 0x00


	//----- nvinfo : EIATTR_KPARAM_INFO
	.align		4
.L_11:
        /*0028*/ 	.byte	0x04, 0x17
        /*002a*/ 	.short	(.L_13 - .L_12)
.L_12:
        /*002c*/ 	.word	0x00000000
        /*0030*/ 	.short	0x0001
        /*0032*/ 	.short	0x0008
        /*0034*/ 	.byte	0x00, 0xf5, 0x21, 0x00


	//----- nvinfo : EIATTR_KPARAM_INFO
	.align		4
.L_13:
        /*0038*/ 	.byte	0x04, 0x17
        /*003a*/ 	.short	(.L_15 - .L_14)
.L_14:
        /*003c*/ 	.word	0x00000000
        /*0040*/ 	.short	0x0000
        /*0042*/ 	.short	0x0000
        /*0044*/ 	.byte	0x00, 0xf5, 0x21, 0x00


	//----- nvinfo : EIATTR_SPARSE_MMA_MASK
	.align		4
.L_15:
        /*0048*/ 	.byte	0x03, 0x50
        /*004a*/ 	.short	0x0000


	//----- nvinfo : EIATTR_MAXREG_COUNT
	.align		4
        /*004c*/ 	.byte	0x03, 0x1b
        /*004e*/ 	.short	0x00ff


	//----- nvinfo : EIATTR_MERCURY_ISA_VERSION
	.align		4
        /*0050*/ 	.byte	0x03, 0x5f
        /*0052*/ 	.short	0x0101


	//----- nvinfo : EIATTR_VRC_CTA_INIT_COUNT
	.align		4
        /*0054*/ 	.byte	0x02, 0x4a
	.zero		1
	.zero		1


	//----- nvinfo : EIATTR_EXIT_INSTR_OFFSETS
	.align		4
        /*0058*/ 	.byte	0x04, 0x1c
        /*005a*/ 	.short	(.L_17 - .L_16)


	//   ....[0]....
.L_16:
        /*005c*/ 	.word	0x00000a80


	//----- nvinfo : EIATTR_CRS_STACK_SIZE
	.align		4
.L_17:
        /*0060*/ 	.byte	0x04, 0x1e
        /*0062*/ 	.short	(.L_19 - .L_18)
.L_18:
        /*0064*/ 	.word	0x00000000


	//----- nvinfo : EIATTR_CBANK_PARAM_SIZE
	.align		4
.L_19:
        /*0068*/ 	.byte	0x03, 0x19
        /*006a*/ 	.short	0x001c


	//----- nvinfo : EIATTR_PARAM_CBANK
	.align		4
        /*006c*/ 	.byte	0x04, 0x0a
        /*006e*/ 	.short	(.L_21 - .L_20)
	.align		4
.L_20:
        /*0070*/ 	.word	index@(.nv.constant0._Z9matrixMulPdS_S_i)
        /*0074*/ 	.short	0x0380
        /*0076*/ 	.short	0x001c


	//----- nvinfo : EIATTR_SW_WAR
	.align		4
.L_21:
        /*0078*/ 	.byte	0x04, 0x36
        /*007a*/ 	.short	(.L_23 - .L_22)
.L_22:
        /*007c*/ 	.word	0x00000008
.L_23:


//--------------------- .nv.callgraph             --------------------------
	.section	.nv.callgraph,"",@"SHT_CUDA_CALLGRAPH"
	.align	4
	.sectionentsize	8
	.align		4
        /*0000*/ 	.word	0x00000000
	.align		4
        /*0004*/ 	.word	0xffffffff
	.align		4
        /*0008*/ 	.word	0x00000000
	.align		4
        /*000c*/ 	.word	0xfffffffe
	.align		4
        /*0010*/ 	.word	0x00000000
	.align		4
        /*0014*/ 	.word	0xfffffffd
	.align		4
        /*0018*/ 	.word	0x00000000
	.align		4
        /*001c*/ 	.word	0xfffffffc


//--------------------- .text._Z9matrixMulPdS_S_i --------------------------
	.section	.text._Z9matrixMulPdS_S_i,"ax",@progbits
	.align	128
        .global         _Z9matrixMulPdS_S_i
        .type           _Z9matrixMulPdS_S_i,@function
        .size           _Z9matrixMulPdS_S_i,(.L_x_6 - _Z9matrixMulPdS_S_i)
        .other          _Z9matrixMulPdS_S_i,@"STO_CUDA_ENTRY STV_DEFAULT"
_Z9matrixMulPdS_S_i:
.text._Z9matrixMulPdS_S_i:
[----:B------:R-:W-:Y:S01]  /*0000*/  LDC R1, c[0x0][0x37c] ;  /* 0x0000df00ff017b82 */ /* 0x000fe20000000800 */
[----:B------:R-:W0:Y:S07]  /*0010*/  S2R R2, SR_TID.Y ;  /* 0x0000000000027919 */ /* 0x000e2e0000002200 */
[----:B------:R-:W1:Y:S01]  /*0020*/  S2UR UR4, SR_CTAID.X ;  /* 0x00000000000479c3 */ /* 0x000e620000002500 */
[----:B------:R-:W1:Y:S01]  /*0030*/  LDCU UR5, c[0x0][0x360] ;  /* 0x00006c00ff0577ac */ /* 0x000e620008000800 */
[----:B------:R-:W-:Y:S01]  /*0040*/  BSSY.RECONVERGENT B0, `(.L_x_0) ;  /* 0x000009f000007945 */ /* 0x000fe20003800200 */
[----:B------:R-:W2:Y:S01]  /*0050*/  S2R R9, SR_TID.X ;  /* 0x0000000000097919 */ /* 0x000ea20000002100 */
[----:B------:R-:W-:-:S04]  /*0060*/  CS2R R18, SRZ ;  /* 0x0000000000127805 */ /* 0x000fc8000001ff00 */
[----:B------:R-:W0:Y:S08]  /*0070*/  S2UR UR6, SR_CTAID.Y ;  /* 0x00000000000679c3 */ /* 0x000e300000002600 */
[----:B------:R-:W0:Y:S08]  /*0080*/  LDC R3, c[0x0][0x364] ;  /* 0x0000d900ff037b82 */ /* 0x000e300000000800 */
[----:B------:R-:W3:Y:S01]  /*0090*/  LDC R0, c[0x0][0x398] ;  /* 0x0000e600ff007b82 */ /* 0x000ee20000000800 */
[----:B-1----:R-:W-:-:S06]  /*00a0*/  UIMAD UR4, UR4, UR5, URZ ;  /* 0x00000005040472a4 */ /* 0x002fcc000f8e02ff */
[----:B--2---:R-:W-:Y:S01]  /*00b0*/  IADD3 R5, PT, PT, R9, UR4, RZ ;  /* 0x0000000409057c10 */ /* 0x004fe2000fffe0ff */
[----:B0-----:R-:W-:Y:S01]  /*00c0*/  IMAD R3, R3, UR6, R2 ;  /* 0x0000000603037c24 */ /* 0x001fe2000f8e0202 */
[----:B------:R-:W0:Y:S04]  /*00d0*/  LDCU.64 UR6, c[0x0][0x358] ;  /* 0x00006b00ff0677ac */ /* 0x000e280008000a00 */
[----:B------:R-:W-:-:S04]  /*00e0*/  VIMNMX R7, PT, PT, R5, R3, !PT ;  /* 0x0000000305077248 */ /* 0x000fc80007fe0100 */
[----:B---3--:R-:W-:-:S13]  /*00f0*/  ISETP.GE.AND P0, PT, R7, R0, PT ;  /* 0x000000000700720c */ /* 0x008fda0003f06270 */
[----:B0-----:R-:W-:Y:S05]  /*0100*/  @P0 BRA `(.L_x_1) ;  /* 0x0000000800480947 */ /* 0x001fea0003800000 */
[C---:B------:R-:W-:Y:S02]  /*0110*/  IADD3 R4, PT, PT, R0.reuse, -0x1, RZ ;  /* 0xffffffff00047810 */ /* 0x040fe40007ffe0ff */
[----:B------:R-:W-:Y:S02]  /*0120*/  CS2R R18, SRZ ;  /* 0x0000000000127805 */ /* 0x000fe4000001ff00 */
[----:B------:R-:W-:Y:S02]  /*0130*/  LOP3.LUT R2, R0, 0x7, RZ, 0xc0, !PT ;  /* 0x0000000700027812 */ /* 0x000fe400078ec0ff */
[----:B------:R-:W-:Y:S01]  /*0140*/  ISETP.GE.U32.AND P1, PT, R4, 0x7, PT ;  /* 0x000000070400780c */ /* 0x000fe20003f26070 */
[----:B------:R-:W-:Y:S01]  /*0150*/  HFMA2 R4, -RZ, RZ, 0, 0 ;  /* 0x00000000ff047431 */ /* 0x000fe200000001ff */
[----:B------:R-:W-:-:S11]  /*0160*/  ISETP.NE.AND P0, PT, R2, RZ, PT ;  /* 0x000000ff0200720c */ /* 0x000fd60003f05270 */
[----:B------:R-:W-:Y:S05]  /*0170*/  @!P1 BRA `(.L_x_2) ;  /* 0x0000000400249947 */ /* 0x000fea0003800000 */
[C---:B------:R-:W-:Y:S01]  /*0180*/  LOP3.LUT R4, R0.reuse, 0xfffffff8, RZ, 0xc0, !PT ;  /* 0xfffffff800047812 */ /* 0x040fe200078ec0ff */
[C---:B------:R-:W-:Y:S01]  /*0190*/  IMAD R11, R0.reuse, 0x3, R5 ;  /* 0x00000003000b7824 */ /* 0x040fe200078e0205 */
[C---:B------:R-:W-:Y:S01]  /*01a0*/  IADD3 R7, PT, PT, R0.reuse, UR4, R9 ;  /* 0x0000000400077c10 */ /* 0x040fe2000fffe009 */
[C-C-:B------:R-:W-:Y:S01]  /*01b0*/  IMAD R25, R0.reuse, 0x5, R5.reuse ;  /* 0x0000000500197824 */ /* 0x140fe200078e0205 */
[CC--:B------:R-:W-:Y:S01]  /*01c0*/  LEA R9, R0.reuse, R5.reuse, 0x1 ;  /* 0x0000000500097211 */ /* 0x0c0fe200078e08ff */
[C-C-:B------:R-:W-:Y:S01]  /*01d0*/  IMAD R27, R0.reuse, 0x6, R5.reuse ;  /* 0x00000006001b7824 */ /* 0x140fe200078e0205 */
[CC--:B------:R-:W-:Y:S01]  /*01e0*/  LEA R13, R0.reuse, R5.reuse, 0x2 ;  /* 0x00000005000d7211 */ /* 0x0c0fe200078e10ff */
[----:B------:R-:W-:Y:S01]  /*01f0*/  IMAD R29, R0, 0x7, R5 ;  /* 0x00000007001d7824 */ /* 0x000fe200078e0205 */
[----:B------:R-:W-:Y:S01]  /*0200*/  MOV R6, R5 ;  /* 0x0000000500067202 */ /* 0x000fe20000000f00 */
[----:B------:R-:W-:Y:S01]  /*0210*/  IMAD R10, R3, R0, 0x3 ;  /* 0x00000003030a7424 */ /* 0x000fe200078e0200 */
[----:B------:R-:W-:-:S02]  /*0220*/  CS2R R18, SRZ ;  /* 0x0000000000127805 */ /* 0x000fc4000001ff00 */
[----:B------:R-:W-:-:S07]  /*0230*/  IADD3 R8, PT, PT, -R4, RZ, RZ ;  /* 0x000000ff04087210 */ /* 0x000fce0007ffe1ff */
.L_x_3:
[----:B------:R-:W0:Y:S01]  /*0240*/  LDC.64 R20, c[0x0][0x380] ;  /* 0x0000e000ff147b82 */ /* 0x000e220000000a00 */
[----:B------:R-:W-:-:S07]  /*0250*/  IADD3 R17, PT, PT, R10, -0x3, RZ ;  /* 0xfffffffd0a117810 */ /* 0x000fce0007ffe0ff */
[----:B------:R-:W1:Y:S01]  /*0260*/  LDC.64 R14, c[0x0][0x388] ;  /* 0x0000e200ff0e7b82 */ /* 0x000e620000000a00 */
[----:B0-----:R-:W-:-:S06]  /*0270*/  IMAD.WIDE.U32 R16, R17, 0x8, R20 ;  /* 0x0000000811107825 */ /* 0x001fcc00078e0014 */
[----:B------:R-:W2:Y:S01]  /*0280*/  LDG.E.64 R16, desc[UR6][R16.64] ;  /* 0x0000000610107981 */ /* 0x000ea2000c1e1b00 */
[----:B-1----:R-:W-:-:S06]  /*0290*/  IMAD.WIDE.U32 R22, R6, 0x8, R14 ;  /* 0x0000000806167825 */ /* 0x002fcc00078e000e */
[----:B------:R-:W2:Y:S01]  /*02a0*/  LDG.E.64 R22, desc[UR6][R22.64] ;  /* 0x0000000616167981 */ /* 0x000ea2000c1e1b00 */
[----:B------:R-:W-:Y:S01]  /*02b0*/  IADD3 R12, PT, PT, R10, -0x2, RZ ;  /* 0xfffffffe0a0c7810 */ /* 0x000fe20007ffe0ff */
[----:B--2---:R-:W-:-:S04]  /*02c0*/  DFMA R22, R16, R22, R18 ;  /* 0x000000161016722b */ /* 0x004fc80000000012 */
[----:B------:R-:W-:-:S04]  /*02d0*/  IMAD.WIDE.U32 R16, R12, 0x8, R20 ;  /* 0x000000080c107825 */ /* 0x000fc800078e0014 */
[----:B------:R-:W-:Y:S02]  /*02e0*/  IMAD.WIDE.U32 R18, R7, 0x8, R14 ;  /* 0x0000000807127825 */ /* 0x000fe400078e000e */
[----:B------:R-:W2:Y:S04]  /*02f0*/  LDG.E.64 R16, desc[UR6][R16.64] ;  /* 0x0000000610107981 */ /* 0x000ea8000c1e1b00 */
[----:B------:R-:W2:Y:S01]  /*0300*/  LDG.E.64 R18, desc[UR6][R18.64] ;  /* 0x0000000612127981 */ /* 0x000ea2000c1e1b00 */
[----:B------:R-:W-:Y:S01]  /*0310*/  IADD3 R12, PT, PT, R10, -0x1, RZ ;  /* 0xffffffff0a0c7810 */ /* 0x000fe20007ffe0ff */
[----:B--2---:R-:W-:-:S04]  /*0320*/  DFMA R18, R16, R18, R22 ;  /* 0x000000121012722b */ /* 0x004fc80000000016 */
[----:B------:R-:W-:-:S04]  /*0330*/  IMAD.WIDE.U32 R16, R12, 0x8, R20 ;  /* 0x000000080c107825 */ /* 0x000fc800078e0014 */
[----:B------:R-:W-:Y:S02]  /*0340*/  IMAD.WIDE.U32 R22, R9, 0x8, R14 ;  /* 0x0000000809167825 */ /* 0x000fe400078e000e */
[----:B------:R-:W2:Y:S04]  /*0350*/  LDG.E.64 R16, desc[UR6][R16.64] ;  /* 0x0000000610107981 */ /* 0x000ea8000c1e1b00 */
[----:B------:R-:W2:Y:S02]  /*0360*/  LDG.E.64 R22, desc[UR6][R22.64] ;  /* 0x0000000616167981 */ /* 0x000ea4000c1e1b00 */
[----:B--2---:R-:W-:Y:S01]  /*0370*/  DFMA R22, R16, R22, R18 ;  /* 0x000000161016722b */ /* 0x004fe20000000012 */
[----:B------:R-:W-:-:S04]  /*0380*/  IMAD.WIDE.U32 R16, R10, 0x8, R20 ;  /* 0x000000080a107825 */ /* 0x000fc800078e0014 */
[----:B------:R-:W-:Y:S02]  /*0390*/  IMAD.WIDE.U32 R18, R11, 0x8, R14 ;  /* 0x000000080b127825 */ /* 0x000fe400078e000e */
[----:B------:R-:W2:Y:S04]  /*03a0*/  LDG.E.64 R16, desc[UR6][R16.64] ;  /* 0x0000000610107981 */ /* 0x000ea8000c1e1b00 */
[----:B------:R-:W2:Y:S01]  /*03b0*/  LDG.E.64 R18, desc[UR6][R18.64] ;  /* 0x0000000612127981 */ /* 0x000ea2000c1e1b00 */
[----:B------:R-:W-:Y:S01]  /*03c0*/  VIADD R12, R10, 0x1 ;  /* 0x000000010a0c7836 */ /* 0x000fe20000000000 */
[----:B--2---:R-:W-:-:S03]  /*03d0*/  DFMA R18, R16, R18, R22 ;  /* 0x000000121012722b */ /* 0x004fc60000000016 */
[----:B------:R-:W-:-:S04]  /*03e0*/  IMAD.WIDE.U32 R16, R12, 0x8, R20 ;  /* 0x000000080c107825 */ /* 0x000fc800078e0014 */
[----:B------:R-:W-:Y:S02]  /*03f0*/  IMAD.WIDE.U32 R22, R13, 0x8, R14 ;  /* 0x000000080d167825 */ /* 0x000fe400078e000e */
[----:B------:R-:W2:Y:S04]  /*0400*/  LDG.E.64 R16, desc[UR6][R16.64] ;  /* 0x0000000610107981 */ /* 0x000ea8000c1e1b00 */
[----:B------:R-:W2:Y:S01]  /*0410*/  LDG.E.64 R22, desc[UR6][R22.64] ;  /* 0x0000000616167981 */ /* 0x000ea2000c1e1b00 */
[----:B------:R-:W-:Y:S01]  /*0420*/  IADD3 R12, PT, PT, R10, 0x2, RZ ;  /* 0x000000020a0c7810 */ /* 0x000fe20007ffe0ff */
[----:B--2---:R-:W-:-:S04]  /*0430*/  DFMA R22, R16, R22, R18 ;  /* 0x000000161016722b */ /* 0x004fc80000000012 */
[----:B------:R-:W-:-:S04]  /*0440*/  IMAD.WIDE.U32 R18, R12, 0x8, R20 ;  /* 0x000000080c127825 */ /* 0x000fc800078e0014 */
[----:B------:R-:W-:Y:S02]  /*0450*/  IMAD.WIDE.U32 R16, R25, 0x8, R14 ;  /* 0x0000000819107825 */ /* 0x000fe400078e000e */
[----:B------:R-:W2:Y:S04]  /*0460*/  LDG.E.64 R18, desc[UR6][R18.64] ;  /* 0x0000000612127981 */ /* 0x000ea8000c1e1b00 */
[----:B------:R-:W2:Y:S01]  /*0470*/  LDG.E.64 R16, desc[UR6][R16.64] ;  /* 0x0000000610107981 */ /* 0x000ea2000c1e1b00 */
[----:B------:R-:W-:Y:S01]  /*0480*/  IADD3 R12, PT, PT, R10, 0x3, RZ ;  /* 0x000000030a0c7810 */ /* 0x000fe20007ffe0ff */
[----:B--2---:R-:W-:-:S04]  /*0490*/  DFMA R16, R18, R16, R22 ;  /* 0x000000101210722b */ /* 0x004fc80000000016 */
[----:B------:R-:W-:Y:S01]  /*04a0*/  IMAD.WIDE.U32 R18, R12, 0x8, R20 ;  /* 0x000000080c127825 */ /* 0x000fe200078e0014 */
[----:B------:R-:W-:-:S03]  /*04b0*/  IADD3 R12, PT, PT, R10, 0x4, RZ ;  /* 0x000000040a0c7810 */ /* 0x000fc60007ffe0ff */
[----:B------:R-:W-:Y:S02]  /*04c0*/  IMAD.WIDE.U32 R22, R27, 0x8, R14 ;  /* 0x000000081b167825 */ /* 0x000fe400078e000e */
[----:B------:R-:W2:Y:S02]  /*04d0*/  LDG.E.64 R18, desc[UR6][R18.64] ;  /* 0x0000000612127981 */ /* 0x000ea4000c1e1b00 */
[----:B------:R-:W-:Y:S02]  /*04e0*/  IMAD.WIDE.U32 R20, R12, 0x8, R20 ;  /* 0x000000080c147825 */ /* 0x000fe400078e0014 */
[----:B------:R-:W2:Y:S02]  /*04f0*/  LDG.E.64 R22, desc[UR6][R22.64] ;  /* 0x0000000616167981 */ /* 0x000ea4000c1e1b00 */
[----:B------:R-:W-:Y:S02]  /*0500*/  IMAD.WIDE.U32 R14, R29, 0x8, R14 ;  /* 0x000000081d0e7825 */ /* 0x000fe400078e000e */
[----:B------:R-:W3:Y:S04]  /*0510*/  LDG.E.64 R20, desc[UR6][R20.64] ;  /* 0x0000000614147981 */ /* 0x000ee8000c1e1b00 */
[----:B------:R-:W3:Y:S01]  /*0520*/  LDG.E.64 R14, desc[UR6][R14.64] ;  /* 0x000000060e0e7981 */ /* 0x000ee2000c1e1b00 */
[----:B------:R-:W-:-:S04]  /*0530*/  IADD3 R8, PT, PT, R8, 0x8, RZ ;  /* 0x0000000808087810 */ /* 0x000fc80007ffe0ff */
[----:B------:R-:W-:Y:S01]  /*0540*/  ISETP.NE.AND P1, PT, R8, RZ, PT ;  /* 0x000000ff0800720c */ /* 0x000fe20003f25270 */
[----:B------:R-:W-:Y:S01]  /*0550*/  IMAD R11, R0, 0x8, R11 ;  /* 0x00000008000b7824 */ /* 0x000fe200078e020b */
[----:B------:R-:W-:Y:S02]  /*0560*/  IADD3 R10, PT, PT, R10, 0x8, RZ ;  /* 0x000000080a0a7810 */ /* 0x000fe40007ffe0ff */
[C---:B------:R-:W-:Y:S02]  /*0570*/  LEA R7, R0.reuse, R7, 0x3 ;  /* 0x0000000700077211 */ /* 0x040fe400078e18ff */
[C---:B------:R-:W-:Y:S02]  /*0580*/  LEA R9, R0.reuse, R9, 0x3 ;  /* 0x0000000900097211 */ /* 0x040fe400078e18ff */
[C---:B------:R-:W-:Y:S02]  /*0590*/  LEA R13, R0.reuse, R13, 0x3 ;  /* 0x0000000d000d7211 */ /* 0x040fe400078e18ff */
[----:B------:R-:W-:-:S02]  /*05a0*/  LEA R25, R0, R25, 0x3 ;  /* 0x0000001900197211 */ /* 0x000fc400078e18ff */
[C---:B------:R-:W-:Y:S02]  /*05b0*/  LEA R27, R0.reuse, R27, 0x3 ;  /* 0x0000001b001b7211 */ /* 0x040fe400078e18ff */
[C---:B------:R-:W-:Y:S02]  /*05c0*/  LEA R29, R0.reuse, R29, 0x3 ;  /* 0x0000001d001d7211 */ /* 0x040fe400078e18ff */
[----:B------:R-:W-:Y:S01]  /*05d0*/  LEA R6, R0, R6, 0x3 ;  /* 0x0000000600067211 */ /* 0x000fe200078e18ff */
[----:B--2---:R-:W-:-:S08]  /*05e0*/  DFMA R16, R18, R22, R16 ;  /* 0x000000161210722b */ /* 0x004fd00000000010 */
[----:B---3--:R-:W-:Y:S01]  /*05f0*/  DFMA R18, R20, R14, R16 ;  /* 0x0000000e1412722b */ /* 0x008fe20000000010 */
[----:B------:R-:W-:Y:S10]  /*0600*/  @P1 BRA `(.L_x_3) ;  /* 0xfffffffc000c1947 */ /* 0x000ff4000383ffff */
.L_x_2:
[----:B------:R-:W-:Y:S05]  /*0610*/  @!P0 BRA `(.L_x_1) ;  /* 0x0000000400048947 */ /* 0x000fea0003800000 */
[----:B------:R-:W-:Y:S02]  /*0620*/  ISETP.GE.U32.AND P0, PT, R2, 0x4, PT ;  /* 0x000000040200780c */ /* 0x000fe40003f06070 */
[----:B------:R-:W-:-:S04]  /*0630*/  LOP3.LUT R24, R0, 0x3, RZ, 0xc0, !PT ;  /* 0x0000000300187812 */ /* 0x000fc800078ec0ff */
[----:B------:R-:W-:-:S07]  /*0640*/  ISETP.NE.AND P1, PT, R24, RZ, PT ;  /* 0x000000ff1800720c */ /* 0x000fce0003f25270 */
[----:B------:R-:W-:Y:S06]  /*0650*/  @!P0 BRA `(.L_x_4) ;  /* 0x00000000007c8947 */ /* 0x000fec0003800000 */
[----:B------:R-:W0:Y:S01]  /*0660*/  LDC.64 R8, c[0x0][0x380] ;  /* 0x0000e000ff087b82 */ /* 0x000e220000000a00 */
[-C--:B------:R-:W-:Y:S02]  /*0670*/  IMAD R25, R3, R0.reuse, R4 ;  /* 0x0000000003197224 */ /* 0x080fe400078e0204 */
[----:B------:R-:W-:-:S03]  /*0680*/  IMAD R11, R4, R0, R5 ;  /* 0x00000000040b7224 */ /* 0x000fc600078e0205 */
[----:B------:R-:W-:Y:S02]  /*0690*/  IADD3 R13, PT, PT, R25, 0x1, RZ ;  /* 0x00000001190d7810 */ /* 0x000fe40007ffe0ff */
[----:B------:R-:W1:Y:S01]  /*06a0*/  LDC.64 R6, c[0x0][0x388] ;  /* 0x0000e200ff067b82 */ /* 0x000e620000000a00 */
[----:B------:R-:W-:Y:S01]  /*06b0*/  IADD3 R27, PT, PT, R11, R0, RZ ;  /* 0x000000000b1b7210 */ /* 0x000fe20007ffe0ff */
[C---:B------:R-:W-:Y:S02]  /*06c0*/  VIADD R21, R25.reuse, 0x2 ;  /* 0x0000000219157836 */ /* 0x040fe40000000000 */
[----:B0-----:R-:W-:-:S06]  /*06d0*/  IMAD.WIDE.U32 R14, R25, 0x8, R8 ;  /* 0x00000008190e7825 */ /* 0x001fcc00078e0008 */
[----:B------:R-:W2:Y:S01]  /*06e0*/  LDG.E.64 R14, desc[UR6][R14.64] ;  /* 0x000000060e0e7981 */ /* 0x000ea2000c1e1b00 */
[----:B-1----:R-:W-:-:S04]  /*06f0*/  IMAD.WIDE.U32 R16, R11, 0x8, R6 ;  /* 0x000000080b107825 */ /* 0x002fc800078e0006 */
[----:B------:R-:W-:Y:S02]  /*0700*/  IMAD.WIDE.U32 R10, R13, 0x8, R8 ;  /* 0x000000080d0a7825 */ /* 0x000fe400078e0008 */
[----:B------:R-:W2:Y:S02]  /*0710*/  LDG.E.64 R16, desc[UR6][R16.64] ;  /* 0x0000000610107981 */ /* 0x000ea4000c1e1b00 */
[C---:B------:R-:W-:Y:S01]  /*0720*/  IMAD.WIDE.U32 R12, R27.reuse, 0x8, R6 ;  /* 0x000000081b0c7825 */ /* 0x040fe200078e0006 */
[-C--:B------:R-:W-:Y:S01]  /*0730*/  IADD3 R27, PT, PT, R27, R0.reuse, RZ ;  /* 0x000000001b1b7210 */ /* 0x080fe20007ffe0ff */
[----:B------:R-:W3:Y:S02]  /*0740*/  LDG.E.64 R10, desc[UR6][R10.64] ;  /* 0x000000060a0a7981 */ /* 0x000ee4000c1e1b00 */
[----:B------:R-:W-:Y:S02]  /*0750*/  IMAD.WIDE.U32 R20, R21, 0x8, R8 ;  /* 0x0000000815147825 */ /* 0x000fe400078e0008 */
[----:B------:R-:W3:Y:S02]  /*0760*/  LDG.E.64 R12, desc[UR6][R12.64] ;  /* 0x000000060c0c7981 */ /* 0x000ee4000c1e1b00 */
[----:B------:R-:W-:Y:S01]  /*0770*/  IMAD.WIDE.U32 R22, R27, 0x8, R6 ;  /* 0x000000081b167825 */ /* 0x000fe200078e0006 */
[----:B------:R-:W-:Y:S01]  /*0780*/  IADD3 R25, PT, PT, R25, 0x3, RZ ;  /* 0x0000000319197810 */ /* 0x000fe20007ffe0ff */
[----:B------:R-:W4:Y:S01]  /*0790*/  LDG.E.64 R20, desc[UR6][R20.64] ;  /* 0x0000000614147981 */ /* 0x000f22000c1e1b00 */
[----:B------:R-:W-:-:S03]  /*07a0*/  IADD3 R2, PT, PT, R27, R0, RZ ;  /* 0x000000001b027210 */ /* 0x000fc60007ffe0ff */
[----:B------:R-:W4:Y:S01]  /*07b0*/  LDG.E.64 R22, desc[UR6][R22.64] ;  /* 0x0000000616167981 */ /* 0x000f22000c1e1b00 */
[----:B------:R-:W-:-:S04]  /*07c0*/  IMAD.WIDE.U32 R8, R25, 0x8, R8 ;  /* 0x0000000819087825 */ /* 0x000fc800078e0008 */
[----:B------:R-:W-:Y:S02]  /*07d0*/  IMAD.WIDE.U32 R6, R2, 0x8, R6 ;  /* 0x0000000802067825 */ /* 0x000fe400078e0006 */
[----:B------:R-:W5:Y:S04]  /*07e0*/  LDG.E.64 R8, desc[UR6][R8.64] ;  /* 0x0000000608087981 */ /* 0x000f68000c1e1b00 */
[----:B------:R-:W5:Y:S01]  /*07f0*/  LDG.E.64 R6, desc[UR6][R6.64] ;  /* 0x0000000606067981 */ /* 0x000f62000c1e1b00 */
[----:B------:R-:W-:Y:S01]  /*0800*/  IADD3 R4, PT, PT, R4, 0x4, RZ ;  /* 0x0000000404047810 */ /* 0x000fe20007ffe0ff */
[----:B--2---:R-:W-:-:S08]  /*0810*/  DFMA R14, R14, R16, R18 ;  /* 0x000000100e0e722b */ /* 0x004fd00000000012 */
[----:B---3--:R-:W-:-:S08]  /*0820*/  DFMA R10, R10, R12, R14 ;  /* 0x0000000c0a0a722b */ /* 0x008fd0000000000e */
[----:B----4-:R-:W-:-:S08]  /*0830*/  DFMA R10, R20, R22, R10 ;  /* 0x00000016140a722b */ /* 0x010fd0000000000a */
[----:B-----5:R-:W-:-:S11]  /*0840*/  DFMA R18, R8, R6, R10 ;  /* 0x000000060812722b */ /* 0x020fd6000000000a */
.L_x_4:
[----:B------:R-:W-:Y:S05]  /*0850*/  @!P1 BRA `(.L_x_1) ;  /* 0x0000000000749947 */ /* 0x000fea0003800000 */
[----:B------:R-:W0:Y:S01]  /*0860*/  LDC.64 R16, c[0x0][0x380] ;  /* 0x0000e000ff107b82 */ /* 0x000e220000000a00 */
[----:B------:R-:W-:Y:S02]  /*0870*/  ISETP.NE.AND P0, PT, R24, 0x1, PT ;  /* 0x000000011800780c */ /* 0x000fe40003f05270 */
[----:B------:R-:W-:-:S04]  /*0880*/  LOP3.LUT R2, R0, 0x1, RZ, 0xc0, !PT ;  /* 0x0000000100027812 */ /* 0x000fc800078ec0ff */
[----:B------:R-:W-:Y:S01]  /*0890*/  ISETP.NE.U32.AND P1, PT, R2, 0x1, PT ;  /* 0x000000010200780c */ /* 0x000fe20003f25070 */
[----:B------:R-:W1:Y:S06]  /*08a0*/  LDC.64 R12, c[0x0][0x388] ;  /* 0x0000e200ff0c7b82 */ /* 0x000e6c0000000a00 */
[-C--:B------:R-:W-:Y:S02]  /*08b0*/  @P0 IMAD R21, R3, R0.reuse, R4 ;  /* 0x0000000003150224 */ /* 0x080fe400078e0204 */
[----:B------:R-:W2:Y:S01]  /*08c0*/  LDC.64 R8, c[0x0][0x380] ;  /* 0x0000e000ff087b82 */ /* 0x000ea20000000a00 */
[C---:B------:R-:W-:Y:S01]  /*08d0*/  @P0 IMAD R23, R4.reuse, R0, R5 ;  /* 0x0000000004170224 */ /* 0x040fe200078e0205 */
[----:B------:R-:W-:-:S06]  /*08e0*/  @P0 IADD3 R4, PT, PT, R4, 0x2, RZ ;  /* 0x0000000204040810 */ /* 0x000fcc0007ffe0ff */
[----:B------:R-:W3:Y:S01]  /*08f0*/  LDC.64 R6, c[0x0][0x388] ;  /* 0x0000e200ff067b82 */ /* 0x000ee20000000a00 */
[C---:B0-----:R-:W-:Y:S01]  /*0900*/  @P0 IMAD.WIDE.U32 R10, R21.reuse, 0x8, R16 ;  /* 0x00000008150a0825 */ /* 0x041fe200078e0010 */
[----:B------:R-:W-:-:S05]  /*0910*/  @P0 IADD3 R21, PT, PT, R21, 0x1, RZ ;  /* 0x0000000115150810 */ /* 0x000fca0007ffe0ff */
[----:B------:R-:W4:Y:S01]  /*0920*/  @P0 LDG.E.64 R10, desc[UR6][R10.64] ;  /* 0x000000060a0a0981 */ /* 0x000f22000c1e1b00 */
[C---:B-1----:R-:W-:Y:S01]  /*0930*/  @P0 IMAD.WIDE.U32 R14, R23.reuse, 0x8, R12 ;  /* 0x00000008170e0825 */ /* 0x042fe200078e000c */
[----:B------:R-:W-:-:S03]  /*0940*/  @P0 IADD3 R23, PT, PT, R23, R0, RZ ;  /* 0x0000000017170210 */ /* 0x000fc60007ffe0ff */
[----:B------:R-:W-:Y:S02]  /*0950*/  @P0 IMAD.WIDE.U32 R20, R21, 0x8, R16 ;  /* 0x0000000815140825 */ /* 0x000fe400078e0010 */
[----:B------:R-:W4:Y:S02]  /*0960*/  @P0 LDG.E.64 R14, desc[UR6][R14.64] ;  /* 0x000000060e0e0981 */ /* 0x000f24000c1e1b00 */
[----:B------:R-:W-:Y:S02]  /*0970*/  @P0 IMAD.WIDE.U32 R16, R23, 0x8, R12 ;  /* 0x0000000817100825 */ /* 0x000fe400078e000c */
[----:B------:R-:W5:Y:S02]  /*0980*/  @P0 LDG.E.64 R12, desc[UR6][R20.64] ;  /* 0x00000006140c0981 */ /* 0x000f64000c1e1b00 */
[-C--:B------:R-:W-:Y:S02]  /*0990*/  @!P1 IMAD R23, R3, R0.reuse, R4 ;  /* 0x0000000003179224 */ /* 0x080fe400078e0204 */
[----:B------:R-:W-:Y:S01]  /*09a0*/  @!P1 IMAD R25, R4, R0, R5 ;  /* 0x0000000004199224 */ /* 0x000fe200078e0205 */
[----:B------:R-:W5:Y:S01]  /*09b0*/  @P0 LDG.E.64 R16, desc[UR6][R16.64] ;  /* 0x0000000610100981 */ /* 0x000f62000c1e1b00 */
[----:B--2---:R-:W-:-:S04]  /*09c0*/  @!P1 IMAD.WIDE.U32 R8, R23, 0x8, R8 ;  /* 0x0000000817089825 */ /* 0x004fc800078e0008 */
[----:B---3--:R-:W-:Y:S02]  /*09d0*/  @!P1 IMAD.WIDE.U32 R6, R25, 0x8, R6 ;  /* 0x0000000819069825 */ /* 0x008fe400078e0006 */
[----:B------:R-:W2:Y:S04]  /*09e0*/  @!P1 LDG.E.64 R8, desc[UR6][R8.64] ;  /* 0x0000000608089981 */ /* 0x000ea8000c1e1b00 */
[----:B------:R-:W2:Y:S01]  /*09f0*/  @!P1 LDG.E.64 R6, desc[UR6][R6.64] ;  /* 0x0000000606069981 */ /* 0x000ea2000c1e1b00 */
[----:B----4-:R-:W-:-:S08]  /*0a00*/  @P0 DFMA R10, R10, R14, R18 ;  /* 0x0000000e0a0a022b */ /* 0x010fd00000000012 */
[----:B-----5:R-:W-:-:S08]  /*0a10*/  @P0 DFMA R18, R12, R16, R10 ;  /* 0x000000100c12022b */ /* 0x020fd0000000000a */
[----:B--2---:R-:W-:-:S11]  /*0a20*/  @!P1 DFMA R18, R8, R6, R18 ;  /* 0x000000060812922b */ /* 0x004fd60000000012 */
.L_x_1:
[----:B------:R-:W-:Y:S05]  /*0a30*/  BSYNC.RECONVERGENT B0 ;  /* 0x0000000000007941 */ /* 0x000fea0003800200 */
.L_x_0:
[----:B------:R-:W0:Y:S01]  /*0a40*/  LDC.64 R6, c[0x0][0x390] ;  /* 0x0000e400ff067b82 */ /* 0x000e220000000a00 */
[----:B------:R-:W-:-:S04]  /*0a50*/  IMAD R3, R3, R0, R5 ;  /* 0x0000000003037224 */ /* 0x000fc800078e0205 */
[----:B0-----:R-:W-:-:S05]  /*0a60*/  IMAD.WIDE R2, R3, 0x8, R6 ;  /* 0x0000000803027825 */ /* 0x001fca00078e0206 */
[----:B------:R-:W-:Y:S01]  /*0a70*/  STG.E.64 desc[UR6][R2.64], R18 ;  /* 0x0000001202007986 */ /* 0x000fe2000c101b06 */
[----:B------:R-:W-:Y:S05]  /*0a80*/  EXIT ;  /* 0x000000000000794d */ /* 0x000fea0003800000 */
.L_x_5:
[----:B------:R-:W-:-:S00]  /*0a90*/  BRA `(.L_x_5) ;  /* 0xfffffffc00fc7947 */ /* 0x000fc0000383ffff */
[----:B------:R-:W-:-:S00]  /*0aa0*/  NOP ;  /* 0x0000000000007918 */ /* 0x000fc00000000000 */
        /* <DEDUP_REMOVED lines=13> */
.L_x_6:


//--------------------- .nv.shared.reserved.0     --------------------------
	.section	.nv.shared.reserved.0,"aw",@nobits
	.weak		__nv_reservedSMEM_offset_0_alias
	.size		__nv_reservedSMEM_offset_0_alias, 0, 64
	.other		__nv_reservedSMEM_offset_0_alias,@"STO_CUDA_RESERVED_SHARED STV_DEFAULT"
__nv_reservedSMEM_offset_0_alias:
	.zero		0
	.zero		64


//--------------------- .nv.constant0._Z9matrixMulPdS_S_i --------------------------
	.section	.nv.constant0._Z9matrixMulPdS_S_i,"a",@progbits
	.sectionflags	@""
	.align	4
.nv.constant0._Z9matrixMulPdS_S_i:
	.zero		924


//--------------------- SYMBOLS --------------------------

	.type		.nv.reservedSmem.offset0,@object
	.size		.nv.reservedSmem.offset0,0x4
